	.headerflags	@"EF_CUDA_TEXMODE_UNIFIED EF_CUDA_64BIT_ADDRESS EF_CUDA_ACCELERATORS EF_CUDA_SM90 EF_CUDA_VIRTUAL_SM(EF_CUDA_SM90)"
	.elftype	@"ET_EXEC"


//--------------------- .nv.info                  --------------------------
	.section	.nv.info,"",@"SHT_CUDA_INFO"
	.align	4


	//----- nvinfo : EIATTR_REGCOUNT
	.align		4
        /*0000*/ 	.byte	0x04, 0x2f
        /*0002*/ 	.short	(.L_3 - .L_2)
	.align		4
.L_2:
        /*0004*/ 	.word	index@(triton_poi_fused__native_batch_norm_legit_no_training_convolution_relu_104)
        /*0008*/ 	.word	0x00000016


	//----- nvinfo : EIATTR_MIN_STACK_SIZE
	.align		4
.L_3:
        /*000c*/ 	.byte	0x04, 0x12
        /*000e*/ 	.short	(.L_5 - .L_4)
	.align		4
.L_4:
        /*0010*/ 	.word	index@(triton_poi_fused__native_batch_norm_legit_no_training_convolution_relu_104)
        /*0014*/ 	.word	0x00000000


	//----- nvinfo : EIATTR_FRAME_SIZE
	.align		4
.L_5:
        /*0018*/ 	.byte	0x04, 0x11
        /*001a*/ 	.short	(.L_7 - .L_6)
	.align		4
.L_6:
        /*001c*/ 	.word	index@(triton_poi_fused__native_batch_norm_legit_no_training_convolution_relu_104)
        /*0020*/ 	.word	0x00000000


	//----- nvinfo : EIATTR_MIN_STACK_SIZE
	.align		4
.L_7:
        /*0024*/ 	.byte	0x04, 0x12
        /*0026*/ 	.short	(.L_9 - .L_8)
	.align		4
.L_8:
        /*0028*/ 	.word	index@(triton_poi_fused__native_batch_norm_legit_no_training_convolution_relu_104)
        /*002c*/ 	.word	0x00000000
.L_9:


//--------------------- .nv.info.triton_poi_fused__native_batch_norm_legit_no_training_convolution_relu_104 --------------------------
	.section	.nv.info.triton_poi_fused__native_batch_norm_legit_no_training_convolution_relu_104,"",@"SHT_CUDA_INFO"
	.sectionflags	@""
	.align	4


	//----- nvinfo : EIATTR_CUDA_API_VERSION
	.align		4
        /*0000*/ 	.byte	0x04, 0x37
        /*0002*/ 	.short	(.L_11 - .L_10)
.L_10:
        /*0004*/ 	.word	0x0000007c


	//----- nvinfo : EIATTR_KPARAM_INFO
	.align		4
.L_11:
        /*0008*/ 	.byte	0x04, 0x17
        /*000a*/ 	.short	(.L_13 - .L_12)
.L_12:
        /*000c*/ 	.word	0x00000000
        /*0010*/ 	.short	0x0007
        /*0012*/ 	.short	0x0038
        /*0014*/ 	.byte	0x00, 0xf0, 0x11, 0x00


	//----- nvinfo : EIATTR_KPARAM_INFO
	.align		4
.L_13:
        /*0018*/ 	.byte	0x04, 0x17
        /*001a*/ 	.short	(.L_15 - .L_14)
.L_14:
        /*001c*/ 	.word	0x00000000
        /*0020*/ 	.short	0x0006
        /*0022*/ 	.short	0x0030
        /*0024*/ 	.byte	0x00, 0xf4, 0x21, 0x00


	//----- nvinfo : EIATTR_KPARAM_INFO
	.align		4
.L_15:
        /*0028*/ 	.byte	0x04, 0x17
        /*002a*/ 	.short	(.L_17 - .L_16)
.L_16:
        /*002c*/ 	.word	0x00000000
        /*0030*/ 	.short	0x0005
        /*0032*/ 	.short	0x0028
        /*0034*/ 	.byte	0x00, 0xf4, 0x21, 0x00


	//----- nvinfo : EIATTR_KPARAM_INFO
	.align		4
.L_17:
        /*0038*/ 	.byte	0x04, 0x17
        /*003a*/ 	.short	(.L_19 - .L_18)
.L_18:
        /*003c*/ 	.word	0x00000000
        /*0040*/ 	.short	0x0004
        /*0042*/ 	.short	0x0020
        /*0044*/ 	.byte	0x00, 0xf4, 0x21, 0x00


	//----- nvinfo : EIATTR_KPARAM_INFO
	.align		4
.L_19:
        /*0048*/ 	.byte	0x04, 0x17
        /*004a*/ 	.short	(.L_21 - .L_20)
.L_20:
        /*004c*/ 	.word	0x00000000
        /*0050*/ 	.short	0x0003
        /*0052*/ 	.short	0x0018
        /*0054*/ 	.byte	0x00, 0xf4, 0x21, 0x00


	//----- nvinfo : EIATTR_KPARAM_INFO
	.align		4
.L_21:
        /*0058*/ 	.byte	0x04, 0x17
        /*005a*/ 	.short	(.L_23 - .L_22)
.L_22:
        /*005c*/ 	.word	0x00000000
        /*0060*/ 	.short	0x0002
        /*0062*/ 	.short	0x0010
        /*0064*/ 	.byte	0x00, 0xf4, 0x21, 0x00


	//----- nvinfo : EIATTR_KPARAM_INFO
	.align		4
.L_23:
        /*0068*/ 	.byte	0x04, 0x17
        /*006a*/ 	.short	(.L_25 - .L_24)
.L_24:
        /*006c*/ 	.word	0x00000000
        /*0070*/ 	.short	0x0001
        /*0072*/ 	.short	0x0008
        /*0074*/ 	.byte	0x00, 0xf4, 0x21, 0x00


	//----- nvinfo : EIATTR_KPARAM_INFO
	.align		4
.L_25:
        /*0078*/ 	.byte	0x04, 0x17
        /*007a*/ 	.short	(.L_27 - .L_26)
.L_26:
        /*007c*/ 	.word	0x00000000
        /*0080*/ 	.short	0x0000
        /*0082*/ 	.short	0x0000
        /*0084*/ 	.byte	0x00, 0xf4, 0x21, 0x00


	//----- nvinfo : EIATTR_SPARSE_MMA_MASK
	.align		4
.L_27:
        /*0088*/ 	.byte	0x03, 0x50
        /*008a*/ 	.short	0x0000


	//----- nvinfo : EIATTR_MAXREG_COUNT
	.align		4
        /*008c*/ 	.byte	0x03, 0x1b
        /*008e*/ 	.short	0x00ff


	//----- nvinfo : EIATTR_EXIT_INSTR_OFFSETS
	.align		4
        /*0090*/ 	.byte	0x04, 0x1c
        /*0092*/ 	.short	(.L_29 - .L_28)


	//   ....[0]....
.L_28:
        /*0094*/ 	.word	0x000003b0


	//----- nvinfo : EIATTR_REQNTID
	.align		4
.L_29:
        /*0098*/ 	.byte	0x04, 0x10
        /*009a*/ 	.short	(.L_31 - .L_30)
.L_30:
        /*009c*/ 	.word	0x00000080
        /*00a0*/ 	.word	0x00000001
        /*00a4*/ 	.word	0x00000001


	//----- nvinfo : EIATTR_CBANK_PARAM_SIZE
	.align		4
.L_31:
        /*00a8*/ 	.byte	0x03, 0x19
        /*00aa*/ 	.short	0x003c


	//----- nvinfo : EIATTR_PARAM_CBANK
	.align		4
        /*00ac*/ 	.byte	0x04, 0x0a
        /*00ae*/ 	.short	(.L_33 - .L_32)
	.align		4
.L_32:
        /*00b0*/ 	.word	index@(.nv.constant0.triton_poi_fused__native_batch_norm_legit_no_training_convolution_relu_104)
        /*00b4*/ 	.short	0x0210
        /*00b6*/ 	.short	0x003c


	//----- nvinfo : EIATTR_SW_WAR
	.align		4
.L_33:
        /*00b8*/ 	.byte	0x04, 0x36
        /*00ba*/ 	.short	(.L_35 - .L_34)
.L_34:
        /*00bc*/ 	.word	0x00000008
.L_35:


//--------------------- .nv.callgraph             --------------------------
	.section	.nv.callgraph,"",@"SHT_CUDA_CALLGRAPH"
	.align	4
	.sectionentsize	8
	.align		4
        /*0000*/ 	.word	0x00000000
	.align		4
        /*0004*/ 	.word	0xffffffff
	.align		4
        /*0008*/ 	.word	0x00000000
	.align		4
        /*000c*/ 	.word	0xfffffffe
	.align		4
        /*0010*/ 	.word	0x00000000
	.align		4
        /*0014*/ 	.word	0xfffffffd
	.align		4
        /*0018*/ 	.word	0x00000000
	.align		4
        /*001c*/ 	.word	0xfffffffc


//--------------------- .nv.constant4             --------------------------
	.section	.nv.constant4,"a",@progbits
	.align	8
	.align		8
.nv.constant4:
        /*0000*/ 	.dword	_$_str
	.align		8
        /*0008*/ 	.dword	_$_str_$_2


//--------------------- .text.triton_poi_fused__native_batch_norm_legit_no_training_convolution_relu_104 --------------------------
	.section	.text.triton_poi_fused__native_batch_norm_legit_no_training_convolution_relu_104,"ax",@progbits
	.align	128
        .global         triton_poi_fused__native_batch_norm_legit_no_training_convolution_relu_104
        .type           triton_poi_fused__native_batch_norm_legit_no_training_convolution_relu_104,@function
        .size           triton_poi_fused__native_batch_norm_legit_no_training_convolution_relu_104,(.L_x_1 - triton_poi_fused__native_batch_norm_legit_no_training_convolution_relu_104)
        .other          triton_poi_fused__native_batch_norm_legit_no_training_convolution_relu_104,@"STO_CUDA_ENTRY STV_DEFAULT"
triton_poi_fused__native_batch_norm_legit_no_training_convolution_relu_104:
.text.triton_poi_fused__native_batch_norm_legit_no_training_convolution_relu_104:
[----:B------:R-:W-:Y:S01]  /*0000*/  LDC R1, c[0x0][0x28] ;  /* 0x00000a00ff017b82 */ /* 0x000fe20000000800 */
[----:B------:R-:W1:Y:S07]  /*0010*/  S2R R0, SR_TID.X ;  /* 0x0000000000007919 */ /* 0x000e6e0000002100 */
[----:B------:R-:W2:Y:S01]  /*0020*/  LDC.64 R14, c[0x0][0x228] ;  /* 0x00008a00ff0e7b82 */ /* 0x000ea20000000a00 */
[----:B------:R-:W-:Y:S01]  /*0030*/  ULDC.64 UR4, c[0x0][0x208] ;  /* 0x0000820000047ab9 */ /* 0x000fe20000000a00 */
[----:B------:R-:W3:Y:S06]  /*0040*/  S2R R5, SR_CTAID.X ;  /* 0x0000000000057919 */ /* 0x000eec0000002500 */
[----:B------:R-:W4:Y:S08]  /*0050*/  LDC.64 R10, c[0x0][0x218] ;  /* 0x00008600ff0a7b82 */ /* 0x000f300000000a00 */
[----:B------:R-:W5:Y:S08]  /*0060*/  LDC.64 R12, c[0x0][0x220] ;  /* 0x00008800ff0c7b82 */ /* 0x000f700000000a00 */
[----:B------:R-:W5:Y:S01]  /*0070*/  LDC.64 R16, c[0x0][0x230] ;  /* 0x00008c00ff107b82 */ /* 0x000f620000000a00 */
[----:B-1----:R-:W-:-:S02]  /*0080*/  SHF.L.U32 R0, R0, 0x1, RZ ;  /* 0x0000000100007819 */ /* 0x002fc400000006ff */
[----:B---3--:R-:W-:Y:S02]  /*0090*/  SHF.R.S32.HI R3, RZ, 0x17, R5 ;  /* 0x00000017ff037819 */ /* 0x008fe40000011405 */
[----:B------:R-:W-:Y:S02]  /*00a0*/  LOP3.LUT R0, R0, 0xfe, RZ, 0xc0, !PT ;  /* 0x000000fe00007812 */ /* 0x000fe400078ec0ff */
[----:B------:R-:W-:Y:S02]  /*00b0*/  SGXT R3, R3, 0x1 ;  /* 0x000000010303781a */ /* 0x000fe40000000200 */
[----:B------:R-:W-:Y:S02]  /*00c0*/  LEA R0, R5, R0, 0x8 ;  /* 0x0000000005007211 */ /* 0x000fe400078e40ff */
[----:B------:R-:W1:Y:S02]  /*00d0*/  LDC.64 R4, c[0x0][0x238] ;  /* 0x00008e00ff047b82 */ /* 0x000e640000000a00 */
[----:B------:R-:W-:-:S04]  /*00e0*/  LEA.HI R3, R3, R0, RZ, 0xa ;  /* 0x0000000003037211 */ /* 0x000fc800078f50ff */
[----:B------:R-:W-:-:S04]  /*00f0*/  SHF.R.S32.HI R3, RZ, 0xa, R3 ;  /* 0x0000000aff037819 */ /* 0x000fc80000011403 */
[----:B------:R-:W-:-:S04]  /*0100*/  LEA.HI R2, R3, R3, RZ, 0x4 ;  /* 0x0000000303027211 */ /* 0x000fc800078f20ff */
[----:B------:R-:W-:-:S04]  /*0110*/  LOP3.LUT R2, R2, 0xfffffff0, RZ, 0xc0, !PT ;  /* 0xfffffff002027812 */ /* 0x000fc800078ec0ff */
[----:B------:R-:W-:Y:S02]  /*0120*/  IADD3 R19, R3, -R2, RZ ;  /* 0x8000000203137210 */ /* 0x000fe40007ffe0ff */
[----:B------:R-:W3:Y:S03]  /*0130*/  LDC.64 R2, c[0x0][0x210] ;  /* 0x00008400ff027b82 */ /* 0x000ee60000000a00 */
[----:B--2---:R-:W-:-:S05]  /*0140*/  IMAD.WIDE R14, R19, 0x4, R14 ;  /* 0x00000004130e7825 */ /* 0x004fca00078e020e */
[----:B------:R2:W2:Y:S01]  /*0150*/  LDG.E.EL R18, desc[UR4][R14.64] ;  /* 0x000000040e127981 */ /* 0x0004a2000c2e1900 */
[----:B----4-:R-:W-:-:S04]  /*0160*/  IMAD.WIDE R10, R19, 0x4, R10 ;  /* 0x00000004130a7825 */ /* 0x010fc800078e020a */
[----:B-----5:R-:W-:Y:S01]  /*0170*/  IMAD.WIDE R12, R19, 0x4, R12 ;  /* 0x00000004130c7825 */ /* 0x020fe200078e020c */
[----:B------:R4:W5:Y:S04]  /*0180*/  LDG.E.EL R8, desc[UR4][R10.64] ;  /* 0x000000040a087981 */ /* 0x000968000c2e1900 */
[----:B------:R-:W5:Y:S01]  /*0190*/  LDG.E.EL R9, desc[UR4][R12.64] ;  /* 0x000000040c097981 */ /* 0x000f62000c2e1900 */
[----:B---3--:R-:W-:-:S05]  /*01a0*/  IMAD.WIDE R2, R0, 0x4, R2 ;  /* 0x0000000400027825 */ /* 0x008fca00078e0202 */
[----:B------:R-:W5:Y:S01]  /*01b0*/  LDG.E.64 R6, desc[UR4][R2.64] ;  /* 0x0000000402067981 */ /* 0x000f62000c1e1b00 */
[----:B0-2---:R-:W-:-:S04]  /*01c0*/  IMAD.WIDE R14, R19, 0x4, R16 ;  /* 0x00000004130e7825 */ /* 0x005fc800078e0210 */
[----:B-1----:R-:W-:Y:S02]  /*01d0*/  IMAD.WIDE R16, R19, 0x4, R4 ;  /* 0x0000000413107825 */ /* 0x002fe400078e0204 */
[----:B------:R-:W2:Y:S01]  /*01e0*/  LDG.E.EL R14, desc[UR4][R14.64] ;  /* 0x000000040e0e7981 */ /* 0x000ea2000c2e1900 */
[----:B----4-:R-:W-:Y:S01]  /*01f0*/  HFMA2.MMA R10, -RZ, RZ, 1.625, 0 ;  /* 0x3e800000ff0a7435 */ /* 0x010fe200000001ff */
[----:B------:R-:W0:Y:S02]  /*0200*/  LDC.64 R4, c[0x0][0x240] ;  /* 0x00009000ff047b82 */ /* 0x000e240000000a00 */
[----:B------:R-:W2:Y:S01]  /*0210*/  LDG.E.EL R17, desc[UR4][R16.64] ;  /* 0x0000000410117981 */ /* 0x000ea2000c2e1900 */
[----:B0-----:R-:W-:-:S04]  /*0220*/  IMAD.WIDE R4, R0, 0x4, R4 ;  /* 0x0000000400047825 */ /* 0x001fc800078e0204 */
[----:B------:R-:W-:-:S04]  /*0230*/  FADD R18, R18, 9.9999997473787516356e-06 ;  /* 0x3727c5ac12127421 */ /* 0x000fc80000000000 */
[----:B------:R-:W0:Y:S02]  /*0240*/  MUFU.SQRT R19, R18 ;  /* 0x0000001200137308 */ /* 0x000e240000002000 */
[C---:B0-----:R-:W-:Y:S02]  /*0250*/  FSETP.GT.AND P0, PT, R19.reuse, 8.50705917302346158658e+37, PT ;  /* 0x7e8000001300780b */ /* 0x041fe40003f04000 */
[----:B------:R-:W-:-:S11]  /*0260*/  FSETP.GEU.AND P1, PT, R19, 1.175494350822287508e-38, PT ;  /* 0x008000001300780b */ /* 0x000fd60003f2e000 */
[----:B------:R-:W-:-:S04]  /*0270*/  @P0 FMUL R19, R19, 0.25 ;  /* 0x3e80000013130820 */ /* 0x000fc80000400000 */
[----:B------:R-:W-:-:S06]  /*0280*/  @!P1 FMUL R19, R19, 16777216 ;  /* 0x4b80000013139820 */ /* 0x000fcc0000400000 */
[----:B------:R-:W0:Y:S01]  /*0290*/  MUFU.RCP R19, R19 ;  /* 0x0000001300137308 */ /* 0x000e220000001000 */
[----:B------:R-:W-:Y:S01]  /*02a0*/  FSEL R10, R10, 1, P0 ;  /* 0x3f8000000a0a7808 */ /* 0x000fe20000000000 */
[--C-:B-----5:R-:W-:Y:S01]  /*02b0*/  FADD R6, R6, R8.reuse ;  /* 0x0000000806067221 */ /* 0x120fe20000000000 */
[----:B------:R-:W-:-:S03]  /*02c0*/  FADD R7, R7, R8 ;  /* 0x0000000807077221 */ /* 0x000fc60000000000 */
[----:B------:R-:W-:Y:S01]  /*02d0*/  @!P1 FMUL R10, R10, 16777216 ;  /* 0x4b8000000a0a9820 */ /* 0x000fe20000400000 */
[C---:B------:R-:W-:Y:S01]  /*02e0*/  FADD R8, -R9.reuse, R6 ;  /* 0x0000000609087221 */ /* 0x040fe20000000100 */
[----:B------:R-:W-:Y:S02]  /*02f0*/  FADD R9, -R9, R7 ;  /* 0x0000000709097221 */ /* 0x000fe40000000100 */
[----:B0-----:R-:W-:-:S04]  /*0300*/  FMUL R10, R19, R10 ;  /* 0x0000000a130a7220 */ /* 0x001fc80000400000 */
[-C--:B------:R-:W-:Y:S01]  /*0310*/  FMUL R8, R8, R10.reuse ;  /* 0x0000000a08087220 */ /* 0x080fe20000400000 */
[----:B------:R-:W-:-:S03]  /*0320*/  FMUL R10, R9, R10 ;  /* 0x0000000a090a7220 */ /* 0x000fc60000400000 */
[C-C-:B--2---:R-:W-:Y:S01]  /*0330*/  FFMA R8, R14.reuse, R8, R17.reuse ;  /* 0x000000080e087223 */ /* 0x144fe20000000011 */
[----:B------:R-:W-:-:S04]  /*0340*/  FFMA R10, R14, R10, R17 ;  /* 0x0000000a0e0a7223 */ /* 0x000fc80000000011 */
[----:B------:R-:W-:Y:S02]  /*0350*/  FSETP.GEU.AND P0, PT, R8, RZ, PT ;  /* 0x000000ff0800720b */ /* 0x000fe40003f0e000 */
[----:B------:R-:W-:Y:S02]  /*0360*/  FSETP.GEU.AND P1, PT, R10, RZ, PT ;  /* 0x000000ff0a00720b */ /* 0x000fe40003f2e000 */
[----:B------:R-:W-:Y:S02]  /*0370*/  FSEL R8, R8, RZ, P0 ;  /* 0x000000ff08087208 */ /* 0x000fe40000000000 */
[----:B------:R-:W-:Y:S01]  /*0380*/  FSEL R9, R10, RZ, P1 ;  /* 0x000000ff0a097208 */ /* 0x000fe20000800000 */
[----:B------:R-:W-:Y:S04]  /*0390*/  STG.E.64 desc[UR4][R2.64], R6 ;  /* 0x0000000602007986 */ /* 0x000fe8000c101b04 */
[----:B------:R-:W-:Y:S01]  /*03a0*/  STG.E.64 desc[UR4][R4.64], R8 ;  /* 0x0000000804007986 */ /* 0x000fe2000c101b04 */
[----:B------:R-:W-:Y:S05]  /*03b0*/  EXIT ;  /* 0x000000000000794d */ /* 0x000fea0003800000 */
.L_x_0:
[----:B------:R-:W-:-:S00]  /*03c0*/  BRA `(.L_x_0) ;  /* 0xfffffffc00fc7947 */ /* 0x000fc0000383ffff */
[----:B------:R-:W-:-:S00]  /*03d0*/  NOP ;  /* 0x0000000000007918 */ /* 0x000fc00000000000 */
        /* <DEDUP_REMOVED lines=10> */
.L_x_1:


//--------------------- .nv.global.init           --------------------------
	.section	.nv.global.init,"aw",@progbits
.nv.global.init:
	.type		_$_str,@object
	.size		_$_str,(_$_str_$_2 - _$_str)
_$_str:
        /*0000*/ 	.byte	0x5f, 0x5f, 0x43, 0x55, 0x44, 0x41, 0x5f, 0x46, 0x54, 0x5a, 0x00
	.type		_$_str_$_2,@object
	.size		_$_str_$_2,(.L_1 - _$_str_$_2)
_$_str_$_2:
        /*000b*/ 	.byte	0x5f, 0x5f, 0x43, 0x55, 0x44, 0x41, 0x5f, 0x50, 0x52, 0x45, 0x43, 0x5f, 0x53, 0x51, 0x52, 0x54
        /*001b*/ 	.byte	0x00
.L_1:


//--------------------- .nv.constant0.triton_poi_fused__native_batch_norm_legit_no_training_convolution_relu_104 --------------------------
	.section	.nv.constant0.triton_poi_fused__native_batch_norm_legit_no_training_convolution_relu_104,"a",@progbits
	.sectionflags	@""
	.align	4
.nv.constant0.triton_poi_fused__native_batch_norm_legit_no_training_convolution_relu_104:
	.zero		588
